//
// Generated by NVIDIA NVVM Compiler
//
// Compiler Build ID: CL-36424714
// Cuda compilation tools, release 13.0, V13.0.88
// Based on NVVM 20.0.0
//

.version 9.0
.target sm_100
.address_size 64

	// .globl	_Z22matrixVectorMul_kerneliPfS_S_

.visible .entry _Z22matrixVectorMul_kerneliPfS_S_(
	.param .u32 _Z22matrixVectorMul_kerneliPfS_S__param_0,
	.param .u64 .ptr .align 1 _Z22matrixVectorMul_kerneliPfS_S__param_1,
	.param .u64 .ptr .align 1 _Z22matrixVectorMul_kerneliPfS_S__param_2,
	.param .u64 .ptr .align 1 _Z22matrixVectorMul_kerneliPfS_S__param_3
)
{
	.reg .pred 	%p<12>;
	.reg .b32 	%r<37>;
	.reg .b32 	%f<99>;
	.reg .b64 	%rd<31>;

	ld.param.u32 	%r23, [_Z22matrixVectorMul_kerneliPfS_S__param_0];
	ld.param.u64 	%rd12, [_Z22matrixVectorMul_kerneliPfS_S__param_1];
	ld.param.u64 	%rd13, [_Z22matrixVectorMul_kerneliPfS_S__param_2];
	ld.param.u64 	%rd11, [_Z22matrixVectorMul_kerneliPfS_S__param_3];
	cvta.to.global.u64 	%rd1, %rd13;
	cvta.to.global.u64 	%rd2, %rd12;
	mov.u32 	%r24, %ctaid.x;
	mov.u32 	%r25, %ntid.x;
	mov.u32 	%r26, %tid.x;
	mad.lo.s32 	%r1, %r24, %r25, %r26;
	setp.ge.s32 	%p1, %r1, %r23;
	setp.lt.s32 	%p2, %r23, 1;
	or.pred  	%p3, %p1, %p2;
	@%p3 bra 	$L__BB0_13;
	cvta.to.global.u64 	%rd14, %rd11;
	mul.lo.s32 	%r2, %r1, %r23;
	mul.wide.s32 	%rd15, %r1, 4;
	add.s64 	%rd3, %rd14, %rd15;
	ld.global.f32 	%f95, [%rd3];
	and.b32  	%r3, %r23, 15;
	setp.lt.u32 	%p4, %r23, 16;
	mov.b32 	%r33, 0;
	@%p4 bra 	$L__BB0_4;
	and.b32  	%r33, %r23, 2147483632;
	neg.s32 	%r31, %r33;
	add.s64 	%rd4, %rd2, 32;
	add.s64 	%rd29, %rd1, 32;
	mov.u32 	%r30, %r2;
$L__BB0_3:
	.pragma "nounroll";
	mul.wide.s32 	%rd16, %r30, 4;
	add.s64 	%rd17, %rd4, %rd16;
	ld.global.f32 	%f11, [%rd17+-32];
	ld.global.f32 	%f12, [%rd29+-32];
	fma.rn.f32 	%f13, %f11, %f12, %f95;
	st.global.f32 	[%rd3], %f13;
	ld.global.f32 	%f14, [%rd17+-28];
	ld.global.f32 	%f15, [%rd29+-28];
	fma.rn.f32 	%f16, %f14, %f15, %f13;
	st.global.f32 	[%rd3], %f16;
	ld.global.f32 	%f17, [%rd17+-24];
	ld.global.f32 	%f18, [%rd29+-24];
	fma.rn.f32 	%f19, %f17, %f18, %f16;
	st.global.f32 	[%rd3], %f19;
	ld.global.f32 	%f20, [%rd17+-20];
	ld.global.f32 	%f21, [%rd29+-20];
	fma.rn.f32 	%f22, %f20, %f21, %f19;
	st.global.f32 	[%rd3], %f22;
	ld.global.f32 	%f23, [%rd17+-16];
	ld.global.f32 	%f24, [%rd29+-16];
	fma.rn.f32 	%f25, %f23, %f24, %f22;
	st.global.f32 	[%rd3], %f25;
	ld.global.f32 	%f26, [%rd17+-12];
	ld.global.f32 	%f27, [%rd29+-12];
	fma.rn.f32 	%f28, %f26, %f27, %f25;
	st.global.f32 	[%rd3], %f28;
	ld.global.f32 	%f29, [%rd17+-8];
	ld.global.f32 	%f30, [%rd29+-8];
	fma.rn.f32 	%f31, %f29, %f30, %f28;
	st.global.f32 	[%rd3], %f31;
	ld.global.f32 	%f32, [%rd17+-4];
	ld.global.f32 	%f33, [%rd29+-4];
	fma.rn.f32 	%f34, %f32, %f33, %f31;
	st.global.f32 	[%rd3], %f34;
	ld.global.f32 	%f35, [%rd17];
	ld.global.f32 	%f36, [%rd29];
	fma.rn.f32 	%f37, %f35, %f36, %f34;
	st.global.f32 	[%rd3], %f37;
	ld.global.f32 	%f38, [%rd17+4];
	ld.global.f32 	%f39, [%rd29+4];
	fma.rn.f32 	%f40, %f38, %f39, %f37;
	st.global.f32 	[%rd3], %f40;
	ld.global.f32 	%f41, [%rd17+8];
	ld.global.f32 	%f42, [%rd29+8];
	fma.rn.f32 	%f43, %f41, %f42, %f40;
	st.global.f32 	[%rd3], %f43;
	ld.global.f32 	%f44, [%rd17+12];
	ld.global.f32 	%f45, [%rd29+12];
	fma.rn.f32 	%f46, %f44, %f45, %f43;
	st.global.f32 	[%rd3], %f46;
	ld.global.f32 	%f47, [%rd17+16];
	ld.global.f32 	%f48, [%rd29+16];
	fma.rn.f32 	%f49, %f47, %f48, %f46;
	st.global.f32 	[%rd3], %f49;
	ld.global.f32 	%f50, [%rd17+20];
	ld.global.f32 	%f51, [%rd29+20];
	fma.rn.f32 	%f52, %f50, %f51, %f49;
	st.global.f32 	[%rd3], %f52;
	ld.global.f32 	%f53, [%rd17+24];
	ld.global.f32 	%f54, [%rd29+24];
	fma.rn.f32 	%f55, %f53, %f54, %f52;
	st.global.f32 	[%rd3], %f55;
	ld.global.f32 	%f56, [%rd17+28];
	ld.global.f32 	%f57, [%rd29+28];
	fma.rn.f32 	%f95, %f56, %f57, %f55;
	st.global.f32 	[%rd3], %f95;
	add.s32 	%r31, %r31, 16;
	add.s32 	%r30, %r30, 16;
	add.s64 	%rd29, %rd29, 64;
	setp.ne.s32 	%p5, %r31, 0;
	@%p5 bra 	$L__BB0_3;
$L__BB0_4:
	setp.eq.s32 	%p6, %r3, 0;
	@%p6 bra 	$L__BB0_13;
	and.b32  	%r11, %r23, 7;
	setp.lt.u32 	%p7, %r3, 8;
	@%p7 bra 	$L__BB0_7;
	add.s32 	%r28, %r33, %r2;
	mul.wide.s32 	%rd18, %r28, 4;
	add.s64 	%rd19, %rd2, %rd18;
	ld.global.f32 	%f58, [%rd19];
	mul.wide.u32 	%rd20, %r33, 4;
	add.s64 	%rd21, %rd1, %rd20;
	ld.global.f32 	%f59, [%rd21];
	fma.rn.f32 	%f60, %f58, %f59, %f95;
	st.global.f32 	[%rd3], %f60;
	ld.global.f32 	%f61, [%rd19+4];
	ld.global.f32 	%f62, [%rd21+4];
	fma.rn.f32 	%f63, %f61, %f62, %f60;
	st.global.f32 	[%rd3], %f63;
	ld.global.f32 	%f64, [%rd19+8];
	ld.global.f32 	%f65, [%rd21+8];
	fma.rn.f32 	%f66, %f64, %f65, %f63;
	st.global.f32 	[%rd3], %f66;
	ld.global.f32 	%f67, [%rd19+12];
	ld.global.f32 	%f68, [%rd21+12];
	fma.rn.f32 	%f69, %f67, %f68, %f66;
	st.global.f32 	[%rd3], %f69;
	ld.global.f32 	%f70, [%rd19+16];
	ld.global.f32 	%f71, [%rd21+16];
	fma.rn.f32 	%f72, %f70, %f71, %f69;
	st.global.f32 	[%rd3], %f72;
	ld.global.f32 	%f73, [%rd19+20];
	ld.global.f32 	%f74, [%rd21+20];
	fma.rn.f32 	%f75, %f73, %f74, %f72;
	st.global.f32 	[%rd3], %f75;
	ld.global.f32 	%f76, [%rd19+24];
	ld.global.f32 	%f77, [%rd21+24];
	fma.rn.f32 	%f78, %f76, %f77, %f75;
	st.global.f32 	[%rd3], %f78;
	ld.global.f32 	%f79, [%rd19+28];
	ld.global.f32 	%f80, [%rd21+28];
	fma.rn.f32 	%f95, %f79, %f80, %f78;
	st.global.f32 	[%rd3], %f95;
	add.s32 	%r33, %r33, 8;
$L__BB0_7:
	setp.eq.s32 	%p8, %r11, 0;
	@%p8 bra 	$L__BB0_13;
	and.b32  	%r14, %r23, 3;
	setp.lt.u32 	%p9, %r11, 4;
	@%p9 bra 	$L__BB0_10;
	add.s32 	%r29, %r33, %r2;
	mul.wide.s32 	%rd22, %r29, 4;
	add.s64 	%rd23, %rd2, %rd22;
	ld.global.f32 	%f81, [%rd23];
	mul.wide.u32 	%rd24, %r33, 4;
	add.s64 	%rd25, %rd1, %rd24;
	ld.global.f32 	%f82, [%rd25];
	fma.rn.f32 	%f83, %f81, %f82, %f95;
	st.global.f32 	[%rd3], %f83;
	ld.global.f32 	%f84, [%rd23+4];
	ld.global.f32 	%f85, [%rd25+4];
	fma.rn.f32 	%f86, %f84, %f85, %f83;
	st.global.f32 	[%rd3], %f86;
	ld.global.f32 	%f87, [%rd23+8];
	ld.global.f32 	%f88, [%rd25+8];
	fma.rn.f32 	%f89, %f87, %f88, %f86;
	st.global.f32 	[%rd3], %f89;
	ld.global.f32 	%f90, [%rd23+12];
	ld.global.f32 	%f91, [%rd25+12];
	fma.rn.f32 	%f95, %f90, %f91, %f89;
	st.global.f32 	[%rd3], %f95;
	add.s32 	%r33, %r33, 4;
$L__BB0_10:
	setp.eq.s32 	%p10, %r14, 0;
	@%p10 bra 	$L__BB0_13;
	mul.wide.u32 	%rd26, %r33, 4;
	add.s64 	%rd30, %rd1, %rd26;
	add.s32 	%r36, %r33, %r2;
	neg.s32 	%r35, %r14;
$L__BB0_12:
	.pragma "nounroll";
	mul.wide.s32 	%rd27, %r36, 4;
	add.s64 	%rd28, %rd2, %rd27;
	ld.global.f32 	%f92, [%rd28];
	ld.global.f32 	%f93, [%rd30];
	fma.rn.f32 	%f95, %f92, %f93, %f95;
	st.global.f32 	[%rd3], %f95;
	add.s64 	%rd30, %rd30, 4;
	add.s32 	%r36, %r36, 1;
	add.s32 	%r35, %r35, 1;
	setp.ne.s32 	%p11, %r35, 0;
	@%p11 bra 	$L__BB0_12;
$L__BB0_13:
	ret;

}


// ===== COMPILED SASS (sm_100) =====

	.target	sm_100

	.elftype	@"ET_EXEC"


//--------------------- .note.nv.tkinfo           --------------------------
	.section	.note.nv.tkinfo,"",@"SHT_NOTE"
	.sectionflags	@"SHF_NOTE_NV_TKINFO"
	.tkinfo
        /*0018*/ 	.word	0x00000002
        /*0030*/ 	.string	""
        /*0030*/ 	.string	"ptxas"
        /*0030*/ 	.string	"Cuda compilation tools, release 13.0, V13.0.88"
        /*0030*/ 	.string	"Build cuda_13.0.r13.0/compiler.36424714_0"
        /*0030*/ 	.string	"-arch sm_100 -m 64 "



//--------------------- .note.nv.cuinfo           --------------------------
	.section	.note.nv.cuinfo,"",@"SHT_NOTE"
	.sectionflags	@"SHF_NOTE_NV_CUINFO"
        /*0018*/ 	.short	0x0002
        /*001a*/ 	.short	0x0064
        /*001c*/ 	.short	0x0082
	.zero		2


//--------------------- .nv.info                  --------------------------
	.section	.nv.info,"",@"SHT_CUDA_INFO"
	.align	4


	//----- nvinfo : EIATTR_REGCOUNT
	.align		4
        /*0000*/ 	.byte	0x04, 0x2f
        /*0002*/ 	.short	(.L_1 - .L_0)
	.align		4
.L_0:
        /*0004*/ 	.word	index@(_Z22matrixVectorMul_kerneliPfS_S_)
        /*0008*/ 	.word	0x00000016


	//----- nvinfo : EIATTR_FRAME_SIZE
	.align		4
.L_1:
        /*000c*/ 	.byte	0x04, 0x11
        /*000e*/ 	.short	(.L_3 - .L_2)
	.align		4
.L_2:
        /*0010*/ 	.word	index@(_Z22matrixVectorMul_kerneliPfS_S_)
        /*0014*/ 	.word	0x00000000


	//----- nvinfo : EIATTR_MIN_STACK_SIZE
	.align		4
.L_3:
        /*0018*/ 	.byte	0x04, 0x12
        /*001a*/ 	.short	(.L_5 - .L_4)
	.align		4
.L_4:
        /*001c*/ 	.word	index@(_Z22matrixVectorMul_kerneliPfS_S_)
        /*0020*/ 	.word	0x00000000
.L_5:


//--------------------- .nv.compat                --------------------------
	.section	.nv.compat,"",@"SHT_CUDA_COMPAT_INFO"
	.align	4
        /*0000*/ 	.byte	0x02, 0x09, 0x00, 0x00, 0x02, 0x02, 0x01, 0x00, 0x02, 0x05, 0x05, 0x00, 0x03, 0x07, 0x01, 0x01
        /*0010*/ 	.byte	0x02, 0x03, 0x00, 0x00, 0x02, 0x06, 0x01, 0x00, 0x04, 0x0b, 0x08, 0x00, 0x09, 0x00, 0x00, 0x00
        /*0020*/ 	.byte	0x00, 0x00, 0x00, 0x00


//--------------------- .nv.info._Z22matrixVectorMul_kerneliPfS_S_ --------------------------
	.section	.nv.info._Z22matrixVectorMul_kerneliPfS_S_,"",@"SHT_CUDA_INFO"
	.sectionflags	@""
	.align	4


	//----- nvinfo : EIATTR_CUDA_API_VERSION
	.align		4
        /*0000*/ 	.byte	0x04, 0x37
        /*0002*/ 	.short	(.L_7 - .L_6)
.L_6:
        /*0004*/ 	.word	0x00000082


	//----- nvinfo : EIATTR_KPARAM_INFO
	.align		4
.L_7:
        /*0008*/ 	.byte	0x04, 0x17
        /*000a*/ 	.short	(.L_9 - .L_8)
.L_8:
        /*000c*/ 	.word	0x00000000
        /*0010*/ 	.short	0x0003
        /*0012*/ 	.short	0x0018
        /*0014*/ 	.byte	0x00, 0xf5, 0x21, 0x00


	//----- nvinfo : EIATTR_KPARAM_INFO
	.align		4
.L_9:
        /*0018*/ 	.byte	0x04, 0x17
        /*001a*/ 	.short	(.L_11 - .L_10)
.L_10:
        /*001c*/ 	.word	0x00000000
        /*0020*/ 	.short	0x0002
        /*0022*/ 	.short	0x0010
        /*0024*/ 	.byte	0x00, 0xf5, 0x21, 0x00


	//----- nvinfo : EIATTR_KPARAM_INFO
	.align		4
.L_11:
        /*0028*/ 	.byte	0x04, 0x17
        /*002a*/ 	.short	(.L_13 - .L_12)
.L_12:
        /*002c*/ 	.word	0x00000000
        /*0030*/ 	.short	0x0001
        /*0032*/ 	.short	0x0008
        /*0034*/ 	.byte	0x00, 0xf5, 0x21, 0x00


	//----- nvinfo : EIATTR_KPARAM_INFO
	.align		4
.L_13:
        /*0038*/ 	.byte	0x04, 0x17
        /*003a*/ 	.short	(.L_15 - .L_14)
.L_14:
        /*003c*/ 	.word	0x00000000
        /*0040*/ 	.short	0x0000
        /*0042*/ 	.short	0x0000
        /*0044*/ 	.byte	0x00, 0xf0, 0x11, 0x00


	//----- nvinfo : EIATTR_SPARSE_MMA_MASK
	.align		4
.L_15:
        /*0048*/ 	.byte	0x03, 0x50
        /*004a*/ 	.short	0x0000


	//----- nvinfo : EIATTR_MAXREG_COUNT
	.align		4
        /*004c*/ 	.byte	0x03, 0x1b
        /*004e*/ 	.short	0x00ff


	//----- nvinfo : EIATTR_MERCURY_ISA_VERSION
	.align		4
        /*0050*/ 	.byte	0x03, 0x5f
        /*0052*/ 	.short	0x0101


	//----- nvinfo : EIATTR_VRC_CTA_INIT_COUNT
	.align		4
        /*0054*/ 	.byte	0x02, 0x4a
	.zero		1
	.zero		1


	//----- nvinfo : EIATTR_EXIT_INSTR_OFFSETS
	.align		4
        /*0058*/ 	.byte	0x04, 0x1c
        /*005a*/ 	.short	(.L_17 - .L_16)


	//   ....[0]....
.L_16:
        /*005c*/ 	.word	0x00000080


	//   ....[1]....
        /*0060*/ 	.word	0x00000690


	//   ....[2]....
        /*0064*/ 	.word	0x00000940


	//   ....[3]....
        /*0068*/ 	.word	0x00000af0


	//   ....[4]....
        /*006c*/ 	.word	0x00000c00


	//----- nvinfo : EIATTR_CBANK_PARAM_SIZE
	.align		4
.L_17:
        /*0070*/ 	.byte	0x03, 0x19
        /*0072*/ 	.short	0x0020


	//----- nvinfo : EIATTR_PARAM_CBANK
	.align		4
        /*0074*/ 	.byte	0x04, 0x0a
        /*0076*/ 	.short	(.L_19 - .L_18)
	.align		4
.L_18:
        /*0078*/ 	.word	index@(.nv.constant0._Z22matrixVectorMul_kerneliPfS_S_)
        /*007c*/ 	.short	0x0380
        /*007e*/ 	.short	0x0020


	//----- nvinfo : EIATTR_SW_WAR
	.align		4
.L_19:
        /*0080*/ 	.byte	0x04, 0x36
        /*0082*/ 	.short	(.L_21 - .L_20)
.L_20:
        /*0084*/ 	.word	0x00000008
.L_21:


//--------------------- .nv.callgraph             --------------------------
	.section	.nv.callgraph,"",@"SHT_CUDA_CALLGRAPH"
	.align	4
	.sectionentsize	8
	.align		4
        /*0000*/ 	.word	0x00000000
	.align		4
        /*0004*/ 	.word	0xffffffff
	.align		4
        /*0008*/ 	.word	0x00000000
	.align		4
        /*000c*/ 	.word	0xfffffffe
	.align		4
        /*0010*/ 	.word	0x00000000
	.align		4
        /*0014*/ 	.word	0xfffffffd
	.align		4
        /*0018*/ 	.word	0x00000000
	.align		4
        /*001c*/ 	.word	0xfffffffc


//--------------------- .text._Z22matrixVectorMul_kerneliPfS_S_ --------------------------
	.section	.text._Z22matrixVectorMul_kerneliPfS_S_,"ax",@progbits
	.align	128
        .global         _Z22matrixVectorMul_kerneliPfS_S_
        .type           _Z22matrixVectorMul_kerneliPfS_S_,@function
        .size           _Z22matrixVectorMul_kerneliPfS_S_,(.L_x_6 - _Z22matrixVectorMul_kerneliPfS_S_)
        .other          _Z22matrixVectorMul_kerneliPfS_S_,@"STO_CUDA_ENTRY STV_DEFAULT"
_Z22matrixVectorMul_kerneliPfS_S_:
.text._Z22matrixVectorMul_kerneliPfS_S_:
[----:B------:R-:W-:Y:S01]  /*0000*/  LDC R1, c[0x0][0x37c] ;  /* 0x0000df00ff017b82 */ /* 0x000fe20000000800 */
[----:B------:R-:W0:Y:S07]  /*0010*/  S2R R0, SR_TID.X ;  /* 0x0000000000007919 */ /* 0x000e2e0000002100 */
[----:B------:R-:W0:Y:S08]  /*0020*/  S2UR UR4, SR_CTAID.X ;  /* 0x00000000000479c3 */ /* 0x000e300000002500 */
[----:B------:R-:W0:Y:S08]  /*0030*/  LDC R7, c[0x0][0x360] ;  /* 0x0000d800ff077b82 */ /* 0x000e300000000800 */
[----:B------:R-:W1:Y:S01]  /*0040*/  LDC R4, c[0x0][0x380] ;  /* 0x0000e000ff047b82 */ /* 0x000e620000000800 */
[----:B0-----:R-:W-:Y:S01]  /*0050*/  IMAD R7, R7, UR4, R0 ;  /* 0x0000000407077c24 */ /* 0x001fe2000f8e0200 */
[----:B-1----:R-:W-:-:S04]  /*0060*/  ISETP.GE.AND P0, PT, R4, 0x1, PT ;  /* 0x000000010400780c */ /* 0x002fc80003f06270 */
[----:B------:R-:W-:-:S13]  /*0070*/  ISETP.GE.OR P0, PT, R7, R4, !P0 ;  /* 0x000000040700720c */ /* 0x000fda0004706670 */
[----:B------:R-:W-:Y:S05]  /*0080*/  @P0 EXIT ;  /* 0x000000000000094d */ /* 0x000fea0003800000 */
[----:B------:R-:W0:Y:S01]  /*0090*/  LDC.64 R2, c[0x0][0x398] ;  /* 0x0000e600ff027b82 */ /* 0x000e220000000a00 */
[----:B------:R-:W1:Y:S01]  /*00a0*/  LDCU.64 UR8, c[0x0][0x358] ;  /* 0x00006b00ff0877ac */ /* 0x000e620008000a00 */
[C---:B------:R-:W-:Y:S02]  /*00b0*/  ISETP.GE.U32.AND P1, PT, R4.reuse, 0x10, PT ;  /* 0x000000100400780c */ /* 0x040fe40003f26070 */
[----:B------:R-:W-:Y:S01]  /*00c0*/  LOP3.LUT R6, R4, 0xf, RZ, 0xc0, !PT ;  /* 0x0000000f04067812 */ /* 0x000fe200078ec0ff */
[----:B------:R-:W-:-:S03]  /*00d0*/  HFMA2 R0, -RZ, RZ, 0, 0 ;  /* 0x00000000ff007431 */ /* 0x000fc600000001ff */
[----:B------:R-:W-:Y:S01]  /*00e0*/  ISETP.NE.AND P0, PT, R6, RZ, PT ;  /* 0x000000ff0600720c */ /* 0x000fe20003f05270 */
[----:B0-----:R-:W-:-:S05]  /*00f0*/  IMAD.WIDE R2, R7, 0x4, R2 ;  /* 0x0000000407027825 */ /* 0x001fca00078e0202 */
[----:B-1----:R0:W5:Y:S01]  /*0100*/  LDG.E R5, desc[UR8][R2.64] ;  /* 0x0000000802057981 */ /* 0x002162000c1e1900 */
[----:B------:R-:W-:Y:S01]  /*0110*/  IMAD R7, R7, R4, RZ ;  /* 0x0000000407077224 */ /* 0x000fe200078e02ff */
[----:B------:R-:W-:Y:S06]  /*0120*/  @!P1 BRA `(.L_x_0) ;  /* 0x0000000400589947 */ /* 0x000fec0003800000 */
[----:B------:R-:W1:Y:S01]  /*0130*/  LDCU.64 UR4, c[0x0][0x390] ;  /* 0x00007200ff0477ac */ /* 0x000e620008000a00 */
[----:B------:R-:W-:Y:S02]  /*0140*/  LOP3.LUT R0, R4, 0x7ffffff0, RZ, 0xc0, !PT ;  /* 0x7ffffff004007812 */ /* 0x000fe400078ec0ff */
[----:B------:R-:W-:Y:S01]  /*0150*/  MOV R13, R7 ;  /* 0x00000007000d7202 */ /* 0x000fe20000000f00 */
[----:B------:R-:W2:Y:S01]  /*0160*/  LDCU.64 UR6, c[0x0][0x388] ;  /* 0x00007100ff0677ac */ /* 0x000ea20008000a00 */
[----:B------:R-:W-:Y:S01]  /*0170*/  IADD3 R12, PT, PT, -R0, RZ, RZ ;  /* 0x000000ff000c7210 */ /* 0x000fe20007ffe1ff */
[----:B-1----:R-:W-:-:S04]  /*0180*/  UIADD3 UR4, UP1, UPT, UR4, 0x20, URZ ;  /* 0x0000002004047890 */ /* 0x002fc8000ff3e0ff */
[----:B------:R-:W-:Y:S02]  /*0190*/  UIADD3.X UR5, UPT, UPT, URZ, UR5, URZ, UP1, !UPT ;  /* 0x00000005ff057290 */ /* 0x000fe40008ffe4ff */
[----:B--2---:R-:W-:Y:S01]  /*01a0*/  UIADD3 UR6, UP0, UPT, UR6, 0x20, URZ ;  /* 0x0000002006067890 */ /* 0x004fe2000ff1e0ff */
[----:B------:R-:W-:-:S03]  /*01b0*/  MOV R14, UR4 ;  /* 0x00000004000e7c02 */ /* 0x000fc60008000f00 */
[----:B------:R-:W-:Y:S01]  /*01c0*/  MOV R15, UR5 ;  /* 0x00000005000f7c02 */ /* 0x000fe20008000f00 */
[----:B------:R-:W-:-:S12]  /*01d0*/  UIADD3.X UR7, UPT, UPT, URZ, UR7, URZ, UP0, !UPT ;  /* 0x00000007ff077290 */ /* 0x000fd800087fe4ff */
.L_x_1:
[----:B------:R-:W-:Y:S02]  /*01e0*/  MOV R10, UR6 ;  /* 0x00000006000a7c02 */ /* 0x000fe40008000f00 */
[----:B------:R-:W-:Y:S02]  /*01f0*/  MOV R11, UR7 ;  /* 0x00000007000b7c02 */ /* 0x000fe40008000f00 */
[----:B------:R-:W-:Y:S02]  /*0200*/  MOV R8, R14 ;  /* 0x0000000e00087202 */ /* 0x000fe40000000f00 */
[----:B------:R-:W-:Y:S01]  /*0210*/  MOV R9, R15 ;  /* 0x0000000f00097202 */ /* 0x000fe20000000f00 */
[----:B------:R-:W-:-:S04]  /*0220*/  IMAD.WIDE R10, R13, 0x4, R10 ;  /* 0x000000040d0a7825 */ /* 0x000fc800078e020a */
[----:B------:R-:W2:Y:S04]  /*0230*/  LDG.E R15, desc[UR8][R8.64+-0x20] ;  /* 0xffffe008080f7981 */ /* 0x000ea8000c1e1900 */
[----:B------:R-:W2:Y:S02]  /*0240*/  LDG.E R14, desc[UR8][R10.64+-0x20] ;  /* 0xffffe0080a0e7981 */ /* 0x000ea4000c1e1900 */
[----:B--2--5:R-:W-:-:S05]  /*0250*/  FFMA R15, R14, R15, R5 ;  /* 0x0000000f0e0f7223 */ /* 0x024fca0000000005 */
[----:B------:R1:W-:Y:S04]  /*0260*/  STG.E desc[UR8][R2.64], R15 ;  /* 0x0000000f02007986 */ /* 0x0003e8000c101908 */
[----:B------:R-:W2:Y:S04]  /*0270*/  LDG.E R14, desc[UR8][R10.64+-0x1c] ;  /* 0xffffe4080a0e7981 */ /* 0x000ea8000c1e1900 */
[----:B----4-:R-:W2:Y:S02]  /*0280*/  LDG.E R5, desc[UR8][R8.64+-0x1c] ;  /* 0xffffe40808057981 */ /* 0x010ea4000c1e1900 */
[----:B--2---:R-:W-:-:S05]  /*0290*/  FFMA R5, R14, R5, R15 ;  /* 0x000000050e057223 */ /* 0x004fca000000000f */
[----:B------:R2:W-:Y:S04]  /*02a0*/  STG.E desc[UR8][R2.64], R5 ;  /* 0x0000000502007986 */ /* 0x0005e8000c101908 */
[----:B------:R-:W3:Y:S04]  /*02b0*/  LDG.E R14, desc[UR8][R10.64+-0x18] ;  /* 0xffffe8080a0e7981 */ /* 0x000ee8000c1e1900 */
[----:B------:R-:W3:Y:S02]  /*02c0*/  LDG.E R16, desc[UR8][R8.64+-0x18] ;  /* 0xffffe80808107981 */ /* 0x000ee4000c1e1900 */
[----:B---3--:R-:W-:-:S05]  /*02d0*/  FFMA R17, R14, R16, R5 ;  /* 0x000000100e117223 */ /* 0x008fca0000000005 */
[----:B------:R3:W-:Y:S04]  /*02e0*/  STG.E desc[UR8][R2.64], R17 ;  /* 0x0000001102007986 */ /* 0x0007e8000c101908 */
[----:B------:R-:W1:Y:S04]  /*02f0*/  LDG.E R14, desc[UR8][R10.64+-0x14] ;  /* 0xffffec080a0e7981 */ /* 0x000e68000c1e1900 */
[----:B------:R-:W1:Y:S02]  /*0300*/  LDG.E R16, desc[UR8][R8.64+-0x14] ;  /* 0xffffec0808107981 */ /* 0x000e64000c1e1900 */
[----:B-1----:R-:W-:-:S05]  /*0310*/  FFMA R15, R14, R16, R17 ;  /* 0x000000100e0f7223 */ /* 0x002fca0000000011 */
[----:B------:R1:W-:Y:S04]  /*0320*/  STG.E desc[UR8][R2.64], R15 ;  /* 0x0000000f02007986 */ /* 0x0003e8000c101908 */
[----:B------:R-:W2:Y:S04]  /*0330*/  LDG.E R14, desc[UR8][R10.64+-0x10] ;  /* 0xfffff0080a0e7981 */ /* 0x000ea8000c1e1900 */
[----:B------:R-:W2:Y:S02]  /*0340*/  LDG.E R16, desc[UR8][R8.64+-0x10] ;  /* 0xfffff00808107981 */ /* 0x000ea4000c1e1900 */
        /* <DEDUP_REMOVED lines=34> */
[----:B------:R-:W4:Y:S04]  /*0570*/  LDG.E R14, desc[UR8][R10.64+0x14] ;  /* 0x000014080a0e7981 */ /* 0x000f28000c1e1900 */
[----:B------:R-:W4:Y:S02]  /*0580*/  LDG.E R16, desc[UR8][R8.64+0x14] ;  /* 0x0000140808107981 */ /* 0x000f24000c1e1900 */
[----:B----4-:R-:W-:-:S05]  /*0590*/  FFMA R19, R14, R16, R15 ;  /* 0x000000100e137223 */ /* 0x010fca000000000f */
[----:B------:R4:W-:Y:S04]  /*05a0*/  STG.E desc[UR8][R2.64], R19 ;  /* 0x0000001302007986 */ /* 0x0009e8000c101908 */
[----:B------:R-:W3:Y:S04]  /*05b0*/  LDG.E R14, desc[UR8][R10.64+0x18] ;  /* 0x000018080a0e7981 */ /* 0x000ee8000c1e1900 */
[----:B--2---:R-:W3:Y:S01]  /*05c0*/  LDG.E R5, desc[UR8][R8.64+0x18] ;  /* 0x0000180808057981 */ /* 0x004ee2000c1e1900 */
[----:B------:R-:W-:Y:S01]  /*05d0*/  IADD3 R12, PT, PT, R12, 0x10, RZ ;  /* 0x000000100c0c7810 */ /* 0x000fe20007ffe0ff */
[----:B---3--:R-:W-:-:S05]  /*05e0*/  FFMA R17, R14, R5, R19 ;  /* 0x000000050e117223 */ /* 0x008fca0000000013 */
[----:B------:R4:W-:Y:S04]  /*05f0*/  STG.E desc[UR8][R2.64], R17 ;  /* 0x0000001102007986 */ /* 0x0009e8000c101908 */
[----:B------:R-:W2:Y:S04]  /*0600*/  LDG.E R14, desc[UR8][R10.64+0x1c] ;  /* 0x00001c080a0e7981 */ /* 0x000ea8000c1e1900 */
[----:B------:R-:W2:Y:S01]  /*0610*/  LDG.E R5, desc[UR8][R8.64+0x1c] ;  /* 0x00001c0808057981 */ /* 0x000ea2000c1e1900 */
[----:B------:R-:W-:Y:S02]  /*0620*/  ISETP.NE.AND P1, PT, R12, RZ, PT ;  /* 0x000000ff0c00720c */ /* 0x000fe40003f25270 */
[----:B------:R-:W-:Y:S01]  /*0630*/  IADD3 R13, PT, PT, R13, 0x10, RZ ;  /* 0x000000100d0d7810 */ /* 0x000fe20007ffe0ff */
[----:B--2---:R-:W-:Y:S01]  /*0640*/  FFMA R5, R14, R5, R17 ;  /* 0x000000050e057223 */ /* 0x004fe20000000011 */
[----:B------:R-:W-:-:S04]  /*0650*/  IADD3 R14, P2, PT, R8, 0x40, RZ ;  /* 0x00000040080e7810 */ /* 0x000fc80007f5e0ff */
[----:B------:R4:W-:Y:S01]  /*0660*/  STG.E desc[UR8][R2.64], R5 ;  /* 0x0000000502007986 */ /* 0x0009e2000c101908 */
[----:B-1----:R-:W-:-:S04]  /*0670*/  IADD3.X R15, PT, PT, RZ, R9, RZ, P2, !PT ;  /* 0x00000009ff0f7210 */ /* 0x002fc800017fe4ff */
[----:B------:R-:W-:Y:S05]  /*0680*/  @P1 BRA `(.L_x_1) ;  /* 0xfffffff800d41947 */ /* 0x000fea000383ffff */
.L_x_0:
[----:B------:R-:W-:Y:S05]  /*0690*/  @!P0 EXIT ;  /* 0x000000000000894d */ /* 0x000fea0003800000 */
[----:B------:R-:W-:Y:S02]  /*06a0*/  ISETP.GE.U32.AND P0, PT, R6, 0x8, PT ;  /* 0x000000080600780c */ /* 0x000fe40003f06070 */
[----:B------:R-:W-:-:S04]  /*06b0*/  LOP3.LUT R14, R4, 0x7, RZ, 0xc0, !PT ;  /* 0x00000007040e7812 */ /* 0x000fc800078ec0ff */
[----:B------:R-:W-:-:S07]  /*06c0*/  ISETP.NE.AND P1, PT, R14, RZ, PT ;  /* 0x000000ff0e00720c */ /* 0x000fce0003f25270 */
[----:B------:R-:W-:Y:S06]  /*06d0*/  @!P0 BRA `(.L_x_2) ;  /* 0x0000000000988947 */ /* 0x000fec0003800000 */
[----:B------:R-:W1:Y:S01]  /*06e0*/  LDC.64 R8, c[0x0][0x388] ;  /* 0x0000e200ff087b82 */ /* 0x000e620000000a00 */
[----:B------:R-:W-:-:S07]  /*06f0*/  IADD3 R13, PT, PT, R7, R0, RZ ;  /* 0x00000000070d7210 */ /* 0x000fce0007ffe0ff */
[----:B------:R-:W2:Y:S01]  /*0700*/  LDC.64 R10, c[0x0][0x390] ;  /* 0x0000e400ff0a7b82 */ /* 0x000ea20000000a00 */
[----:B-1----:R-:W-:-:S05]  /*0710*/  IMAD.WIDE R8, R13, 0x4, R8 ;  /* 0x000000040d087825 */ /* 0x002fca00078e0208 */
[----:B------:R-:W4:Y:S01]  /*0720*/  LDG.E R6, desc[UR8][R8.64] ;  /* 0x0000000808067981 */ /* 0x000f22000c1e1900 */
[----:B--2---:R-:W-:-:S05]  /*0730*/  IMAD.WIDE.U32 R10, R0, 0x4, R10 ;  /* 0x00000004000a7825 */ /* 0x004fca00078e000a */
[----:B------:R-:W4:Y:S02]  /*0740*/  LDG.E R12, desc[UR8][R10.64] ;  /* 0x000000080a0c7981 */ /* 0x000f24000c1e1900 */
[----:B----45:R-:W-:-:S05]  /*0750*/  FFMA R5, R6, R12, R5 ;  /* 0x0000000c06057223 */ /* 0x030fca0000000005 */
        /* <DEDUP_REMOVED lines=21> */
[----:B------:R-:W3:Y:S04]  /*08b0*/  LDG.E R6, desc[UR8][R8.64+0x18] ;  /* 0x0000180808067981 */ /* 0x000ee8000c1e1900 */
[----:B------:R-:W3:Y:S02]  /*08c0*/  LDG.E R12, desc[UR8][R10.64+0x18] ;  /* 0x000018080a0c7981 */ /* 0x000ee4000c1e1900 */
[----:B---3--:R-:W-:-:S05]  /*08d0*/  FFMA R17, R6, R12, R15 ;  /* 0x0000000c06117223 */ /* 0x008fca000000000f */
[----:B------:R2:W-:Y:S04]  /*08e0*/  STG.E desc[UR8][R2.64], R17 ;  /* 0x0000001102007986 */ /* 0x0005e8000c101908 */
[----:B------:R-:W3:Y:S04]  /*08f0*/  LDG.E R6, desc[UR8][R8.64+0x1c] ;  /* 0x00001c0808067981 */ /* 0x000ee8000c1e1900 */
[----:B-1----:R-:W3:Y:S01]  /*0900*/  LDG.E R5, desc[UR8][R10.64+0x1c] ;  /* 0x00001c080a057981 */ /* 0x002ee2000c1e1900 */
[----:B------:R-:W-:Y:S01]  /*0910*/  IADD3 R0, PT, PT, R0, 0x8, RZ ;  /* 0x0000000800007810 */ /* 0x000fe20007ffe0ff */
[----:B---3--:R-:W-:-:S05]  /*0920*/  FFMA R5, R6, R5, R17 ;  /* 0x0000000506057223 */ /* 0x008fca0000000011 */
[----:B------:R2:W-:Y:S02]  /*0930*/  STG.E desc[UR8][R2.64], R5 ;  /* 0x0000000502007986 */ /* 0x0005e4000c101908 */
.L_x_2:
[----:B------:R-:W-:Y:S05]  /*0940*/  @!P1 EXIT ;  /* 0x000000000000994d */ /* 0x000fea0003800000 */
[----:B------:R-:W-:Y:S02]  /*0950*/  ISETP.GE.U32.AND P0, PT, R14, 0x4, PT ;  /* 0x000000040e00780c */ /* 0x000fe40003f06070 */
[----:B------:R-:W-:-:S04]  /*0960*/  LOP3.LUT R4, R4, 0x3, RZ, 0xc0, !PT ;  /* 0x0000000304047812 */ /* 0x000fc800078ec0ff */
[----:B------:R-:W-:-:S07]  /*0970*/  ISETP.NE.AND P1, PT, R4, RZ, PT ;  /* 0x000000ff0400720c */ /* 0x000fce0003f25270 */
[----:B------:R-:W-:Y:S06]  /*0980*/  @!P0 BRA `(.L_x_3) ;  /* 0x0000000000588947 */ /* 0x000fec0003800000 */
[----:B------:R-:W1:Y:S01]  /*0990*/  LDC.64 R8, c[0x0][0x388] ;  /* 0x0000e200ff087b82 */ /* 0x000e620000000a00 */
[----:B--2---:R-:W-:-:S07]  /*09a0*/  IADD3 R13, PT, PT, R7, R0, RZ ;  /* 0x00000000070d7210 */ /* 0x004fce0007ffe0ff */
        /* <DEDUP_REMOVED lines=11> */
[----:B------:R-:W2:Y:S04]  /*0a60*/  LDG.E R6, desc[UR8][R8.64+0x8] ;  /* 0x0000080808067981 */ /* 0x000ea8000c1e1900 */
[----:B------:R-:W2:Y:S02]  /*0a70*/  LDG.E R12, desc[UR8][R10.64+0x8] ;  /* 0x000008080a0c7981 */ /* 0x000ea4000c1e1900 */
[----:B--2---:R-:W-:-:S05]  /*0a80*/  FFMA R15, R6, R12, R13 ;  /* 0x0000000c060f7223 */ /* 0x004fca000000000d */
[----:B------:R3:W-:Y:S04]  /*0a90*/  STG.E desc[UR8][R2.64], R15 ;  /* 0x0000000f02007986 */ /* 0x0007e8000c101908 */
[----:B------:R-:W1:Y:S04]  /*0aa0*/  LDG.E R6, desc[UR8][R8.64+0xc] ;  /* 0x00000c0808067981 */ /* 0x000e68000c1e1900 */
[----:B------:R-:W1:Y:S01]  /*0ab0*/  LDG.E R12, desc[UR8][R10.64+0xc] ;  /* 0x00000c080a0c7981 */ /* 0x000e62000c1e1900 */
[----:B------:R-:W-:Y:S01]  /*0ac0*/  IADD3 R0, PT, PT, R0, 0x4, RZ ;  /* 0x0000000400007810 */ /* 0x000fe20007ffe0ff */
[----:B-1----:R-:W-:-:S05]  /*0ad0*/  FFMA R5, R6, R12, R15 ;  /* 0x0000000c06057223 */ /* 0x002fca000000000f */
[----:B------:R3:W-:Y:S02]  /*0ae0*/  STG.E desc[UR8][R2.64], R5 ;  /* 0x0000000502007986 */ /* 0x0007e4000c101908 */
.L_x_3:
[----:B------:R-:W-:Y:S05]  /*0af0*/  @!P1 EXIT ;  /* 0x000000000000994d */ /* 0x000fea0003800000 */
[----:B------:R-:W1:Y:S01]  /*0b00*/  LDC.64 R10, c[0x0][0x390] ;  /* 0x0000e400ff0a7b82 */ /* 0x000e620000000a00 */
[----:B--23--:R-:W-:Y:S02]  /*0b10*/  IADD3 R13, PT, PT, R7, R0, RZ ;  /* 0x00000000070d7210 */ /* 0x00cfe40007ffe0ff */
[----:B------:R-:W-:-:S05]  /*0b20*/  IADD3 R4, PT, PT, -R4, RZ, RZ ;  /* 0x000000ff04047210 */ /* 0x000fca0007ffe1ff */
[----:B------:R-:W2:Y:S01]  /*0b30*/  LDC.64 R8, c[0x0][0x388] ;  /* 0x0000e200ff087b82 */ /* 0x000ea20000000a00 */
[----:B-1----:R-:W-:-:S07]  /*0b40*/  IMAD.WIDE.U32 R10, R0, 0x4, R10 ;  /* 0x00000004000a7825 */ /* 0x002fce00078e000a */
.L_x_4:
[----:B--2---:R-:W-:Y:S01]  /*0b50*/  IMAD.WIDE R6, R13, 0x4, R8 ;  /* 0x000000040d067825 */ /* 0x004fe200078e0208 */
[----:B-1----:R1:W4:Y:S05]  /*0b60*/  LDG.E R0, desc[UR8][R10.64] ;  /* 0x000000080a007981 */ /* 0x00232a000c1e1900 */
[----:B------:R-:W4:Y:S01]  /*0b70*/  LDG.E R6, desc[UR8][R6.64] ;  /* 0x0000000806067981 */ /* 0x000f22000c1e1900 */
[----:B------:R-:W-:-:S04]  /*0b80*/  IADD3 R4, PT, PT, R4, 0x1, RZ ;  /* 0x0000000104047810 */ /* 0x000fc80007ffe0ff */
[----:B------:R-:W-:Y:S02]  /*0b90*/  ISETP.NE.AND P0, PT, R4, RZ, PT ;  /* 0x000000ff0400720c */ /* 0x000fe40003f05270 */
[----:B-1----:R-:W-:Y:S02]  /*0ba0*/  IADD3 R10, P1, PT, R10, 0x4, RZ ;  /* 0x000000040a0a7810 */ /* 0x002fe40007f3e0ff */
[----:B------:R-:W-:Y:S02]  /*0bb0*/  IADD3 R13, PT, PT, R13, 0x1, RZ ;  /* 0x000000010d0d7810 */ /* 0x000fe40007ffe0ff */
[----:B------:R-:W-:Y:S01]  /*0bc0*/  IADD3.X R11, PT, PT, RZ, R11, RZ, P1, !PT ;  /* 0x0000000bff0b7210 */ /* 0x000fe20000ffe4ff */
[----:B----45:R-:W-:-:S05]  /*0bd0*/  FFMA R5, R6, R0, R5 ;  /* 0x0000000006057223 */ /* 0x030fca0000000005 */
[----:B------:R1:W-:Y:S01]  /*0be0*/  STG.E desc[UR8][R2.64], R5 ;  /* 0x0000000502007986 */ /* 0x0003e2000c101908 */
[----:B------:R-:W-:Y:S05]  /*0bf0*/  @P0 BRA `(.L_x_4) ;  /* 0xfffffffc00d40947 */ /* 0x000fea000383ffff */
[----:B------:R-:W-:Y:S05]  /*0c00*/  EXIT ;  /* 0x000000000000794d */ /* 0x000fea0003800000 */
.L_x_5:
[----:B------:R-:W-:-:S00]  /*0c10*/  BRA `(.L_x_5) ;  /* 0xfffffffc00fc7947 */ /* 0x000fc0000383ffff */
[----:B------:R-:W-:-:S00]  /*0c20*/  NOP ;  /* 0x0000000000007918 */ /* 0x000fc00000000000 */
        /* <DEDUP_REMOVED lines=13> */
.L_x_6:


//--------------------- .nv.shared.reserved.0     --------------------------
	.section	.nv.shared.reserved.0,"aw",@nobits
	.weak		__nv_reservedSMEM_offset_0_alias
	.size		__nv_reservedSMEM_offset_0_alias, 0, 64
	.other		__nv_reservedSMEM_offset_0_alias,@"STO_CUDA_RESERVED_SHARED STV_DEFAULT"
__nv_reservedSMEM_offset_0_alias:
	.zero		0
	.zero		64


//--------------------- .nv.constant0._Z22matrixVectorMul_kerneliPfS_S_ --------------------------
	.section	.nv.constant0._Z22matrixVectorMul_kerneliPfS_S_,"a",@progbits
	.sectionflags	@""
	.align	4
.nv.constant0._Z22matrixVectorMul_kerneliPfS_S_:
	.zero		928


//--------------------- SYMBOLS --------------------------

	.type		.nv.reservedSmem.offset0,@object
	.size		.nv.reservedSmem.offset0,0x4
